	.headerflags	@"EF_CUDA_TEXMODE_UNIFIED EF_CUDA_64BIT_ADDRESS EF_CUDA_ACCELERATORS EF_CUDA_SM90 EF_CUDA_VIRTUAL_SM(EF_CUDA_SM90)"
	.elftype	@"ET_EXEC"


//--------------------- .nv.info                  --------------------------
	.section	.nv.info,"",@"SHT_CUDA_INFO"
	.align	4


	//----- nvinfo : EIATTR_REGCOUNT
	.align		4
        /*0000*/ 	.byte	0x04, 0x2f
        /*0002*/ 	.short	(.L_3 - .L_2)
	.align		4
.L_2:
        /*0004*/ 	.word	index@(triton_poi_fused__native_batch_norm_legit_no_training_add_convolution_90)
        /*0008*/ 	.word	0x00000020


	//----- nvinfo : EIATTR_MIN_STACK_SIZE
	.align		4
.L_3:
        /*000c*/ 	.byte	0x04, 0x12
        /*000e*/ 	.short	(.L_5 - .L_4)
	.align		4
.L_4:
        /*0010*/ 	.word	index@(triton_poi_fused__native_batch_norm_legit_no_training_add_convolution_90)
        /*0014*/ 	.word	0x00000000


	//----- nvinfo : EIATTR_FRAME_SIZE
	.align		4
.L_5:
        /*0018*/ 	.byte	0x04, 0x11
        /*001a*/ 	.short	(.L_7 - .L_6)
	.align		4
.L_6:
        /*001c*/ 	.word	index@(triton_poi_fused__native_batch_norm_legit_no_training_add_convolution_90)
        /*0020*/ 	.word	0x00000000


	//----- nvinfo : EIATTR_MIN_STACK_SIZE
	.align		4
.L_7:
        /*0024*/ 	.byte	0x04, 0x12
        /*0026*/ 	.short	(.L_9 - .L_8)
	.align		4
.L_8:
        /*0028*/ 	.word	index@(triton_poi_fused__native_batch_norm_legit_no_training_add_convolution_90)
        /*002c*/ 	.word	0x00000000
.L_9:


//--------------------- .nv.info.triton_poi_fused__native_batch_norm_legit_no_training_add_convolution_90 --------------------------
	.section	.nv.info.triton_poi_fused__native_batch_norm_legit_no_training_add_convolution_90,"",@"SHT_CUDA_INFO"
	.sectionflags	@""
	.align	4


	//----- nvinfo : EIATTR_CUDA_API_VERSION
	.align		4
        /*0000*/ 	.byte	0x04, 0x37
        /*0002*/ 	.short	(.L_11 - .L_10)
.L_10:
        /*0004*/ 	.word	0x0000007c


	//----- nvinfo : EIATTR_KPARAM_INFO
	.align		4
.L_11:
        /*0008*/ 	.byte	0x04, 0x17
        /*000a*/ 	.short	(.L_13 - .L_12)
.L_12:
        /*000c*/ 	.word	0x00000000
        /*0010*/ 	.short	0x000d
        /*0012*/ 	.short	0x0068
        /*0014*/ 	.byte	0x00, 0xf0, 0x11, 0x00


	//----- nvinfo : EIATTR_KPARAM_INFO
	.align		4
.L_13:
        /*0018*/ 	.byte	0x04, 0x17
        /*001a*/ 	.short	(.L_15 - .L_14)
.L_14:
        /*001c*/ 	.word	0x00000000
        /*0020*/ 	.short	0x000c
        /*0022*/ 	.short	0x0060
        /*0024*/ 	.byte	0x00, 0xf4, 0x21, 0x00


	//----- nvinfo : EIATTR_KPARAM_INFO
	.align		4
.L_15:
        /*0028*/ 	.byte	0x04, 0x17
        /*002a*/ 	.short	(.L_17 - .L_16)
.L_16:
        /*002c*/ 	.word	0x00000000
        /*0030*/ 	.short	0x000b
        /*0032*/ 	.short	0x0058
        /*0034*/ 	.byte	0x00, 0xf4, 0x21, 0x00


	//----- nvinfo : EIATTR_KPARAM_INFO
	.align		4
.L_17:
        /*0038*/ 	.byte	0x04, 0x17
        /*003a*/ 	.short	(.L_19 - .L_18)
.L_18:
        /*003c*/ 	.word	0x00000000
        /*0040*/ 	.short	0x000a
        /*0042*/ 	.short	0x0050
        /*0044*/ 	.byte	0x00, 0xf4, 0x21, 0x00


	//----- nvinfo : EIATTR_KPARAM_INFO
	.align		4
.L_19:
        /*0048*/ 	.byte	0x04, 0x17
        /*004a*/ 	.short	(.L_21 - .L_20)
.L_20:
        /*004c*/ 	.word	0x00000000
        /*0050*/ 	.short	0x0009
        /*0052*/ 	.short	0x0048
        /*0054*/ 	.byte	0x00, 0xf4, 0x21, 0x00


	//----- nvinfo : EIATTR_KPARAM_INFO
	.align		4
.L_21:
        /*0058*/ 	.byte	0x04, 0x17
        /*005a*/ 	.short	(.L_23 - .L_22)
.L_22:
        /*005c*/ 	.word	0x00000000
        /*0060*/ 	.short	0x0008
        /*0062*/ 	.short	0x0040
        /*0064*/ 	.byte	0x00, 0xf4, 0x21, 0x00


	//----- nvinfo : EIATTR_KPARAM_INFO
	.align		4
.L_23:
        /*0068*/ 	.byte	0x04, 0x17
        /*006a*/ 	.short	(.L_25 - .L_24)
.L_24:
        /*006c*/ 	.word	0x00000000
        /*0070*/ 	.short	0x0007
        /*0072*/ 	.short	0x0038
        /*0074*/ 	.byte	0x00, 0xf4, 0x21, 0x00


	//----- nvinfo : EIATTR_KPARAM_INFO
	.align		4
.L_25:
        /*0078*/ 	.byte	0x04, 0x17
        /*007a*/ 	.short	(.L_27 - .L_26)
.L_26:
        /*007c*/ 	.word	0x00000000
        /*0080*/ 	.short	0x0006
        /*0082*/ 	.short	0x0030
        /*0084*/ 	.byte	0x00, 0xf4, 0x21, 0x00


	//----- nvinfo : EIATTR_KPARAM_INFO
	.align		4
.L_27:
        /*0088*/ 	.byte	0x04, 0x17
        /*008a*/ 	.short	(.L_29 - .L_28)
.L_28:
        /*008c*/ 	.word	0x00000000
        /*0090*/ 	.short	0x0005
        /*0092*/ 	.short	0x0028
        /*0094*/ 	.byte	0x00, 0xf4, 0x21, 0x00


	//----- nvinfo : EIATTR_KPARAM_INFO
	.align		4
.L_29:
        /*0098*/ 	.byte	0x04, 0x17
        /*009a*/ 	.short	(.L_31 - .L_30)
.L_30:
        /*009c*/ 	.word	0x00000000
        /*00a0*/ 	.short	0x0004
        /*00a2*/ 	.short	0x0020
        /*00a4*/ 	.byte	0x00, 0xf4, 0x21, 0x00


	//----- nvinfo : EIATTR_KPARAM_INFO
	.align		4
.L_31:
        /*00a8*/ 	.byte	0x04, 0x17
        /*00aa*/ 	.short	(.L_33 - .L_32)
.L_32:
        /*00ac*/ 	.word	0x00000000
        /*00b0*/ 	.short	0x0003
        /*00b2*/ 	.short	0x0018
        /*00b4*/ 	.byte	0x00, 0xf4, 0x21, 0x00


	//----- nvinfo : EIATTR_KPARAM_INFO
	.align		4
.L_33:
        /*00b8*/ 	.byte	0x04, 0x17
        /*00ba*/ 	.short	(.L_35 - .L_34)
.L_34:
        /*00bc*/ 	.word	0x00000000
        /*00c0*/ 	.short	0x0002
        /*00c2*/ 	.short	0x0010
        /*00c4*/ 	.byte	0x00, 0xf4, 0x21, 0x00


	//----- nvinfo : EIATTR_KPARAM_INFO
	.align		4
.L_35:
        /*00c8*/ 	.byte	0x04, 0x17
        /*00ca*/ 	.short	(.L_37 - .L_36)
.L_36:
        /*00cc*/ 	.word	0x00000000
        /*00d0*/ 	.short	0x0001
        /*00d2*/ 	.short	0x0008
        /*00d4*/ 	.byte	0x00, 0xf4, 0x21, 0x00


	//----- nvinfo : EIATTR_KPARAM_INFO
	.align		4
.L_37:
        /*00d8*/ 	.byte	0x04, 0x17
        /*00da*/ 	.short	(.L_39 - .L_38)
.L_38:
        /*00dc*/ 	.word	0x00000000
        /*00e0*/ 	.short	0x0000
        /*00e2*/ 	.short	0x0000
        /*00e4*/ 	.byte	0x00, 0xf4, 0x21, 0x00


	//----- nvinfo : EIATTR_SPARSE_MMA_MASK
	.align		4
.L_39:
        /*00e8*/ 	.byte	0x03, 0x50
        /*00ea*/ 	.short	0x0000


	//----- nvinfo : EIATTR_MAXREG_COUNT
	.align		4
        /*00ec*/ 	.byte	0x03, 0x1b
        /*00ee*/ 	.short	0x00ff


	//----- nvinfo : EIATTR_EXIT_INSTR_OFFSETS
	.align		4
        /*00f0*/ 	.byte	0x04, 0x1c
        /*00f2*/ 	.short	(.L_41 - .L_40)


	//   ....[0]....
.L_40:
        /*00f4*/ 	.word	0x00000580


	//   ....[1]....
        /*00f8*/ 	.word	0x000005a0


	//----- nvinfo : EIATTR_REQNTID
	.align		4
.L_41:
        /*00fc*/ 	.byte	0x04, 0x10
        /*00fe*/ 	.short	(.L_43 - .L_42)
.L_42:
        /*0100*/ 	.word	0x00000080
        /*0104*/ 	.word	0x00000001
        /*0108*/ 	.word	0x00000001


	//----- nvinfo : EIATTR_CBANK_PARAM_SIZE
	.align		4
.L_43:
        /*010c*/ 	.byte	0x03, 0x19
        /*010e*/ 	.short	0x006c


	//----- nvinfo : EIATTR_PARAM_CBANK
	.align		4
        /*0110*/ 	.byte	0x04, 0x0a
        /*0112*/ 	.short	(.L_45 - .L_44)
	.align		4
.L_44:
        /*0114*/ 	.word	index@(.nv.constant0.triton_poi_fused__native_batch_norm_legit_no_training_add_convolution_90)
        /*0118*/ 	.short	0x0210
        /*011a*/ 	.short	0x006c


	//----- nvinfo : EIATTR_SW_WAR
	.align		4
.L_45:
        /*011c*/ 	.byte	0x04, 0x36
        /*011e*/ 	.short	(.L_47 - .L_46)
.L_46:
        /*0120*/ 	.word	0x00000008
.L_47:


//--------------------- .nv.callgraph             --------------------------
	.section	.nv.callgraph,"",@"SHT_CUDA_CALLGRAPH"
	.align	4
	.sectionentsize	8
	.align		4
        /*0000*/ 	.word	0x00000000
	.align		4
        /*0004*/ 	.word	0xffffffff
	.align		4
        /*0008*/ 	.word	0x00000000
	.align		4
        /*000c*/ 	.word	0xfffffffe
	.align		4
        /*0010*/ 	.word	0x00000000
	.align		4
        /*0014*/ 	.word	0xfffffffd
	.align		4
        /*0018*/ 	.word	0x00000000
	.align		4
        /*001c*/ 	.word	0xfffffffc


//--------------------- .nv.constant4             --------------------------
	.section	.nv.constant4,"a",@progbits
	.align	8
	.align		8
.nv.constant4:
        /*0000*/ 	.dword	_$_str
	.align		8
        /*0008*/ 	.dword	_$_str_$_2


//--------------------- .text.triton_poi_fused__native_batch_norm_legit_no_training_add_convolution_90 --------------------------
	.section	.text.triton_poi_fused__native_batch_norm_legit_no_training_add_convolution_90,"ax",@progbits
	.align	128
        .global         triton_poi_fused__native_batch_norm_legit_no_training_add_convolution_90
        .type           triton_poi_fused__native_batch_norm_legit_no_training_add_convolution_90,@function
        .size           triton_poi_fused__native_batch_norm_legit_no_training_add_convolution_90,(.L_x_1 - triton_poi_fused__native_batch_norm_legit_no_training_add_convolution_90)
        .other          triton_poi_fused__native_batch_norm_legit_no_training_add_convolution_90,@"STO_CUDA_ENTRY STV_DEFAULT"
triton_poi_fused__native_batch_norm_legit_no_training_add_convolution_90:
.text.triton_poi_fused__native_batch_norm_legit_no_training_add_convolution_90:
[----:B------:R-:W0:Y:S01]  /*0000*/  LDC R1, c[0x0][0x28] ;  /* 0x00000a00ff017b82 */ /* 0x000e220000000800 */
[----:B------:R-:W1:Y:S07]  /*0010*/  S2R R4, SR_TID.X ;  /* 0x0000000000047919 */ /* 0x000e6e0000002100 */
[----:B------:R-:W2:Y:S01]  /*0020*/  LDC.64 R12, c[0x0][0x238] ;  /* 0x00008e00ff0c7b82 */ /* 0x000ea20000000a00 */
[----:B------:R-:W-:Y:S02]  /*0030*/  CS2R R6, SRZ ;  /* 0x0000000000067805 */ /* 0x000fe4000001ff00 */
[----:B------:R-:W-:Y:S01]  /*0040*/  CS2R R22, SRZ ;  /* 0x0000000000167805 */ /* 0x000fe2000001ff00 */
[----:B------:R-:W3:Y:S01]  /*0050*/  S2R R3, SR_CTAID.X ;  /* 0x0000000000037919 */ /* 0x000ee20000002500 */
[----:B------:R-:W-:-:S03]  /*0060*/  ULDC.64 UR4, c[0x0][0x208] ;  /* 0x0000820000047ab9 */ /* 0x000fc60000000a00 */
[----:B------:R-:W4:Y:S08]  /*0070*/  LDC.64 R16, c[0x0][0x258] ;  /* 0x00009600ff107b82 */ /* 0x000f300000000a00 */
[----:B------:R-:W5:Y:S08]  /*0080*/  LDC.64 R28, c[0x0][0x228] ;  /* 0x00008a00ff1c7b82 */ /* 0x000f700000000a00 */
[----:B------:R-:W5:Y:S01]  /*0090*/  LDC.64 R8, c[0x0][0x210] ;  /* 0x00008400ff087b82 */ /* 0x000f620000000a00 */
[----:B-1----:R-:W-:-:S07]  /*00a0*/  LOP3.LUT R4, R4, 0x7f, RZ, 0xc0, !PT ;  /* 0x0000007f04047812 */ /* 0x002fce00078ec0ff */
[----:B------:R-:W1:Y:S01]  /*00b0*/  LDC.64 R10, c[0x0][0x218] ;  /* 0x00008600ff0a7b82 */ /* 0x000e620000000a00 */
[----:B---3--:R-:W-:-:S04]  /*00c0*/  LEA R4, R3, R4, 0x7 ;  /* 0x0000000403047211 */ /* 0x008fc800078e38ff */
[C---:B------:R-:W-:Y:S01]  /*00d0*/  ISETP.GE.AND P4, PT, R4.reuse, 0x7a00, PT ;  /* 0x00007a000400780c */ /* 0x040fe20003f86270 */
[----:B------:R-:W-:Y:S02]  /*00e0*/  IMAD.HI R0, R4, 0x4325c53f, RZ ;  /* 0x4325c53f04007827 */ /* 0x000fe400078e02ff */
[----:B------:R-:W3:Y:S03]  /*00f0*/  LDC.64 R26, c[0x0][0x230] ;  /* 0x00008c00ff1a7b82 */ /* 0x000ee60000000a00 */
[----:B------:R-:W-:-:S04]  /*0100*/  SHF.R.U32.HI R3, RZ, 0x1f, R0 ;  /* 0x0000001fff037819 */ /* 0x000fc80000011600 */
[----:B------:R-:W-:Y:S01]  /*0110*/  LEA.HI.SX32 R3, R0, R3, 0x1b ;  /* 0x0000000300037211 */ /* 0x000fe200078fdaff */
[----:B------:R-:W1:Y:S04]  /*0120*/  LDC.64 R20, c[0x0][0x250] ;  /* 0x00009400ff147b82 */ /* 0x000e680000000a00 */
[----:B------:R-:W-:-:S04]  /*0130*/  IMAD R25, R3, -0x7a, R4 ;  /* 0xffffff8603197824 */ /* 0x000fc800078e0204 */
[C---:B--2---:R-:W-:Y:S01]  /*0140*/  IMAD.WIDE R12, R25.reuse, 0x4, R12 ;  /* 0x00000004190c7825 */ /* 0x044fe200078e020c */
[----:B------:R-:W2:Y:S03]  /*0150*/  LDC.64 R2, c[0x0][0x220] ;  /* 0x00008800ff027b82 */ /* 0x000ea60000000a00 */
[----:B----4-:R-:W-:Y:S01]  /*0160*/  IMAD.WIDE R16, R25, 0x4, R16 ;  /* 0x0000000419107825 */ /* 0x010fe200078e0210 */
[----:B------:R4:W3:Y:S04]  /*0170*/  @!P4 LDG.E.EL R6, desc[UR4][R12.64] ;  /* 0x000000040c06c981 */ /* 0x0008e8000c2e1900 */
[----:B------:R1:W3:Y:S01]  /*0180*/  @!P4 LDG.E.EL R23, desc[UR4][R16.64] ;  /* 0x000000041017c981 */ /* 0x0002e2000c2e1900 */
[----:B------:R-:W3:Y:S01]  /*0190*/  LDC.64 R14, c[0x0][0x248] ;  /* 0x00009200ff0e7b82 */ /* 0x000ee20000000a00 */
[----:B------:R-:W-:-:S07]  /*01a0*/  HFMA2.MMA R5, -RZ, RZ, 0, 0 ;  /* 0x00000000ff057435 */ /* 0x000fce00000001ff */
[----:B----4-:R-:W4:Y:S08]  /*01b0*/  LDC.64 R12, c[0x0][0x240] ;  /* 0x00009000ff0c7b82 */ /* 0x010f300000000a00 */
[----:B------:R-:W3:Y:S01]  /*01c0*/  LDC.64 R18, c[0x0][0x268] ;  /* 0x00009a00ff127b82 */ /* 0x000ee20000000a00 */
[----:B--2---:R-:W-:Y:S01]  /*01d0*/  IMAD.WIDE R2, R25, 0x4, R2 ;  /* 0x0000000419027825 */ /* 0x004fe200078e0202 */
[----:B------:R-:W-:-:S04]  /*01e0*/  MOV R0, RZ ;  /* 0x000000ff00007202 */ /* 0x000fc80000000f00 */
[----:B------:R2:W3:Y:S01]  /*01f0*/  @!P4 LDG.E.EL R5, desc[UR4][R2.64] ;  /* 0x000000040205c981 */ /* 0x0004e2000c2e1900 */
[----:B-----5:R-:W-:Y:S01]  /*0200*/  IMAD.WIDE R28, R25, 0x4, R28 ;  /* 0x00000004191c7825 */ /* 0x020fe200078e021c */
[----:B01----:R-:W0:Y:S03]  /*0210*/  LDC.64 R16, c[0x0][0x260] ;  /* 0x00009800ff107b82 */ /* 0x003e260000000a00 */
[C---:B------:R-:W-:Y:S01]  /*0220*/  IMAD.WIDE R8, R4.reuse, 0x4, R8 ;  /* 0x0000000404087825 */ /* 0x040fe200078e0208 */
[----:B------:R-:W5:Y:S03]  /*0230*/  @!P4 LDG.E.EL R7, desc[UR4][R28.64] ;  /* 0x000000041c07c981 */ /* 0x000f66000c2e1900 */
[----:B------:R-:W-:Y:S01]  /*0240*/  IMAD.WIDE R10, R4, 0x4, R10 ;  /* 0x00000004040a7825 */ /* 0x000fe200078e020a */
[----:B--2---:R-:W-:-:S03]  /*0250*/  CS2R R2, SRZ ;  /* 0x0000000000027805 */ /* 0x004fc6000001ff00 */
[C---:B---3--:R-:W-:Y:S01]  /*0260*/  IMAD.WIDE R26, R25.reuse, 0x4, R26 ;  /* 0x00000004191a7825 */ /* 0x048fe200078e021a */
[----:B------:R-:W5:Y:S03]  /*0270*/  @!P4 LDG.E R0, desc[UR4][R10.64] ;  /* 0x000000040a00c981 */ /* 0x000f66000c1e1900 */
[C---:B------:R-:W-:Y:S01]  /*0280*/  IMAD.WIDE R20, R25.reuse, 0x4, R20 ;  /* 0x0000000419147825 */ /* 0x040fe200078e0214 */
[----:B------:R-:W2:Y:S03]  /*0290*/  @!P4 LDG.E R2, desc[UR4][R8.64] ;  /* 0x000000040802c981 */ /* 0x000ea6000c1e1900 */
[C---:B----4-:R-:W-:Y:S01]  /*02a0*/  IMAD.WIDE R12, R25.reuse, 0x4, R12 ;  /* 0x00000004190c7825 */ /* 0x050fe200078e020c */
[----:B------:R1:W3:Y:S03]  /*02b0*/  @!P4 LDG.E.EL R22, desc[UR4][R26.64] ;  /* 0x000000041a16c981 */ /* 0x0002e6000c2e1900 */
[C---:B------:R-:W-:Y:S01]  /*02c0*/  IMAD.WIDE R14, R25.reuse, 0x4, R14 ;  /* 0x00000004190e7825 */ /* 0x040fe200078e020e */
[----:B------:R-:W4:Y:S03]  /*02d0*/  @!P4 LDG.E.EL R3, desc[UR4][R20.64] ;  /* 0x000000041403c981 */ /* 0x000f26000c2e1900 */
[----:B0-----:R-:W-:Y:S01]  /*02e0*/  IMAD.WIDE R16, R25, 0x4, R16 ;  /* 0x0000000419107825 */ /* 0x001fe200078e0210 */
[----:B-1----:R-:W-:-:S03]  /*02f0*/  CS2R R26, SRZ ;  /* 0x00000000001a7805 */ /* 0x002fc6000001ff00 */
[----:B------:R-:W-:Y:S01]  /*0300*/  IMAD.WIDE R18, R25, 0x4, R18 ;  /* 0x0000000419127825 */ /* 0x000fe200078e0212 */
[----:B------:R-:W-:Y:S02]  /*0310*/  CS2R R24, SRZ ;  /* 0x0000000000187805 */ /* 0x000fe4000001ff00 */
[----:B------:R0:W4:Y:S04]  /*0320*/  @!P4 LDG.E.EL R26, desc[UR4][R12.64] ;  /* 0x000000040c1ac981 */ /* 0x000128000c2e1900 */
[----:B------:R1:W4:Y:S04]  /*0330*/  @!P4 LDG.E.EL R25, desc[UR4][R14.64] ;  /* 0x000000040e19c981 */ /* 0x000328000c2e1900 */
[----:B------:R2:W4:Y:S01]  /*0340*/  @!P4 LDG.E.EL R27, desc[UR4][R16.64] ;  /* 0x00000004101bc981 */ /* 0x000522000c2e1900 */
[----:B0-----:R-:W0:Y:S03]  /*0350*/  LDC.64 R12, c[0x0][0x270] ;  /* 0x00009c00ff0c7b82 */ /* 0x001e260000000a00 */
[----:B------:R-:W4:Y:S01]  /*0360*/  @!P4 LDG.E.EL R24, desc[UR4][R18.64] ;  /* 0x000000041218c981 */ /* 0x000f22000c2e1900 */
[----:B0-----:R-:W-:-:S04]  /*0370*/  IMAD.WIDE R12, R4, 0x4, R12 ;  /* 0x00000004040c7825 */ /* 0x001fc800078e020c */
[----:B------:R-:W-:Y:S01]  /*0380*/  FADD R6, R6, 9.9999997473787516356e-06 ;  /* 0x3727c5ac06067421 */ /* 0x000fe20000000000 */
[----:B------:R-:W-:-:S03]  /*0390*/  FADD R23, R23, 9.9999997473787516356e-06 ;  /* 0x3727c5ac17177421 */ /* 0x000fc60000000000 */
[----:B------:R-:W0:Y:S08]  /*03a0*/  MUFU.SQRT R20, R6 ;  /* 0x0000000600147308 */ /* 0x000e300000002000 */
[----:B------:R-:W1:Y:S01]  /*03b0*/  MUFU.SQRT R21, R23 ;  /* 0x0000001700157308 */ /* 0x000e620000002000 */
[C---:B0-----:R-:W-:Y:S02]  /*03c0*/  FSETP.GT.AND P0, PT, R20.reuse, 8.50705917302346158658e+37, PT ;  /* 0x7e8000001400780b */ /* 0x041fe40003f04000 */
[----:B------:R-:W-:-:S02]  /*03d0*/  FSETP.GEU.AND P2, PT, R20, 1.175494350822287508e-38, PT ;  /* 0x008000001400780b */ /* 0x000fc40003f4e000 */
[C---:B-1----:R-:W-:Y:S02]  /*03e0*/  FSETP.GT.AND P1, PT, R21.reuse, 8.50705917302346158658e+37, PT ;  /* 0x7e8000001500780b */ /* 0x042fe40003f24000 */
[----:B------:R-:W-:-:S07]  /*03f0*/  FSETP.GEU.AND P3, PT, R21, 1.175494350822287508e-38, PT ;  /* 0x008000001500780b */ /* 0x000fce0003f6e000 */
[----:B------:R-:W-:Y:S01]  /*0400*/  @P0 FMUL R20, R20, 0.25 ;  /* 0x3e80000014140820 */ /* 0x000fe20000400000 */
[----:B------:R-:W-:-:S03]  /*0410*/  HFMA2.MMA R6, -RZ, RZ, 1.625, 0 ;  /* 0x3e800000ff067435 */ /* 0x000fc600000001ff */
[----:B------:R-:W-:Y:S01]  /*0420*/  @!P2 FMUL R20, R20, 16777216 ;  /* 0x4b8000001414a820 */ /* 0x000fe20000400000 */
[----:B------:R-:W-:-:S04]  /*0430*/  @P1 FMUL R21, R21, 0.25 ;  /* 0x3e80000015151820 */ /* 0x000fc80000400000 */
[----:B------:R-:W-:Y:S01]  /*0440*/  @!P3 FMUL R21, R21, 16777216 ;  /* 0x4b8000001515b820 */ /* 0x000fe20000400000 */
[----:B------:R-:W0:Y:S01]  /*0450*/  MUFU.RCP R20, R20 ;  /* 0x0000001400147308 */ /* 0x000e220000001000 */
[----:B------:R-:W-:-:S07]  /*0460*/  FSEL R15, R6, 1, P0 ;  /* 0x3f800000060f7808 */ /* 0x000fce0000000000 */
[----:B------:R-:W1:Y:S01]  /*0470*/  MUFU.RCP R21, R21 ;  /* 0x0000001500157308 */ /* 0x000e620000001000 */
[----:B------:R-:W-:Y:S01]  /*0480*/  FSEL R6, R6, 1, P1 ;  /* 0x3f80000006067808 */ /* 0x000fe20000800000 */
[----:B------:R-:W-:Y:S01]  /*0490*/  @!P2 FMUL R15, R15, 16777216 ;  /* 0x4b8000000f0fa820 */ /* 0x000fe20000400000 */
[----:B--2---:R-:W-:Y:S01]  /*04a0*/  FADD R17, R5, R2 ;  /* 0x0000000205117221 */ /* 0x004fe20000000000 */
[----:B-----5:R-:W-:Y:S02]  /*04b0*/  FADD R0, R7, R0 ;  /* 0x0000000007007221 */ /* 0x020fe40000000000 */
[----:B------:R-:W-:Y:S01]  /*04c0*/  @!P3 FMUL R6, R6, 16777216 ;  /* 0x4b8000000606b820 */ /* 0x000fe20000400000 */
[----:B0-----:R-:W-:Y:S01]  /*04d0*/  FMUL R20, R20, R15 ;  /* 0x0000000f14147220 */ /* 0x001fe20000400000 */
[----:B---3--:R-:W-:Y:S01]  /*04e0*/  FADD R5, R17, -R22 ;  /* 0x8000001611057221 */ /* 0x008fe20000000000 */
[----:B----4-:R-:W-:Y:S01]  /*04f0*/  FADD R3, R0, -R3 ;  /* 0x8000000300037221 */ /* 0x010fe20000000000 */
[----:B-1----:R-:W-:-:S02]  /*0500*/  FMUL R6, R21, R6 ;  /* 0x0000000615067220 */ /* 0x002fc40000400000 */
[----:B------:R-:W-:Y:S02]  /*0510*/  FMUL R20, R20, R5 ;  /* 0x0000000514147220 */ /* 0x000fe40000400000 */
[----:B------:R-:W-:Y:S02]  /*0520*/  FMUL R3, R6, R3 ;  /* 0x0000000306037220 */ /* 0x000fe40000400000 */
[----:B------:R-:W-:Y:S01]  /*0530*/  FFMA R20, R20, R26, R25 ;  /* 0x0000001a14147223 */ /* 0x000fe20000000019 */
[----:B------:R0:W-:Y:S01]  /*0540*/  @!P4 STG.E desc[UR4][R8.64], R17 ;  /* 0x000000110800c986 */ /* 0x0001e2000c101904 */
[----:B------:R-:W-:-:S03]  /*0550*/  FFMA R3, R3, R27, R24 ;  /* 0x0000001b03037223 */ /* 0x000fc60000000018 */
[----:B------:R0:W-:Y:S01]  /*0560*/  @!P4 STG.E desc[UR4][R10.64], R0 ;  /* 0x000000000a00c986 */ /* 0x0001e2000c101904 */
[----:B------:R-:W-:Y:S01]  /*0570*/  FADD R3, R20, R3 ;  /* 0x0000000314037221 */ /* 0x000fe20000000000 */
[----:B0-----:R-:W-:Y:S06]  /*0580*/  @P4 EXIT ;  /* 0x000000000000494d */ /* 0x001fec0003800000 */
[----:B------:R-:W-:Y:S01]  /*0590*/  STG.E desc[UR4][R12.64], R3 ;  /* 0x000000030c007986 */ /* 0x000fe2000c101904 */
[----:B------:R-:W-:Y:S05]  /*05a0*/  EXIT ;  /* 0x000000000000794d */ /* 0x000fea0003800000 */
.L_x_0:
[----:B------:R-:W-:-:S00]  /*05b0*/  BRA `(.L_x_0) ;  /* 0xfffffffc00fc7947 */ /* 0x000fc0000383ffff */
[----:B------:R-:W-:-:S00]  /*05c0*/  NOP ;  /* 0x0000000000007918 */ /* 0x000fc00000000000 */
        /* <DEDUP_REMOVED lines=11> */
.L_x_1:


//--------------------- .nv.global.init           --------------------------
	.section	.nv.global.init,"aw",@progbits
.nv.global.init:
	.type		_$_str,@object
	.size		_$_str,(_$_str_$_2 - _$_str)
_$_str:
        /*0000*/ 	.byte	0x5f, 0x5f, 0x43, 0x55, 0x44, 0x41, 0x5f, 0x46, 0x54, 0x5a, 0x00
	.type		_$_str_$_2,@object
	.size		_$_str_$_2,(.L_1 - _$_str_$_2)
_$_str_$_2:
        /*000b*/ 	.byte	0x5f, 0x5f, 0x43, 0x55, 0x44, 0x41, 0x5f, 0x50, 0x52, 0x45, 0x43, 0x5f, 0x53, 0x51, 0x52, 0x54
        /*001b*/ 	.byte	0x00
.L_1:


//--------------------- .nv.constant0.triton_poi_fused__native_batch_norm_legit_no_training_add_convolution_90 --------------------------
	.section	.nv.constant0.triton_poi_fused__native_batch_norm_legit_no_training_add_convolution_90,"a",@progbits
	.sectionflags	@""
	.align	4
.nv.constant0.triton_poi_fused__native_batch_norm_legit_no_training_add_convolution_90:
	.zero		636
